	.headerflags	@"EF_CUDA_TEXMODE_UNIFIED EF_CUDA_64BIT_ADDRESS EF_CUDA_ACCELERATORS EF_CUDA_SM90 EF_CUDA_VIRTUAL_SM(EF_CUDA_SM90)"
	.elftype	@"ET_EXEC"


//--------------------- .nv.info                  --------------------------
	.section	.nv.info,"",@"SHT_CUDA_INFO"
	.align	4


	//----- nvinfo : EIATTR_REGCOUNT
	.align		4
        /*0000*/ 	.byte	0x04, 0x2f
        /*0002*/ 	.short	(.L_1 - .L_0)
	.align		4
.L_0:
        /*0004*/ 	.word	index@(triton_poi_fused_sum_1)
        /*0008*/ 	.word	0x0000000c


	//----- nvinfo : EIATTR_MIN_STACK_SIZE
	.align		4
.L_1:
        /*000c*/ 	.byte	0x04, 0x12
        /*000e*/ 	.short	(.L_3 - .L_2)
	.align		4
.L_2:
        /*0010*/ 	.word	index@(triton_poi_fused_sum_1)
        /*0014*/ 	.word	0x00000000


	//----- nvinfo : EIATTR_FRAME_SIZE
	.align		4
.L_3:
        /*0018*/ 	.byte	0x04, 0x11
        /*001a*/ 	.short	(.L_5 - .L_4)
	.align		4
.L_4:
        /*001c*/ 	.word	index@(triton_poi_fused_sum_1)
        /*0020*/ 	.word	0x00000000


	//----- nvinfo : EIATTR_MIN_STACK_SIZE
	.align		4
.L_5:
        /*0024*/ 	.byte	0x04, 0x12
        /*0026*/ 	.short	(.L_7 - .L_6)
	.align		4
.L_6:
        /*0028*/ 	.word	index@(triton_poi_fused_sum_1)
        /*002c*/ 	.word	0x00000000
.L_7:


//--------------------- .nv.info.triton_poi_fused_sum_1 --------------------------
	.section	.nv.info.triton_poi_fused_sum_1,"",@"SHT_CUDA_INFO"
	.sectionflags	@""
	.align	4


	//----- nvinfo : EIATTR_CUDA_API_VERSION
	.align		4
        /*0000*/ 	.byte	0x04, 0x37
        /*0002*/ 	.short	(.L_9 - .L_8)
.L_8:
        /*0004*/ 	.word	0x0000007c


	//----- nvinfo : EIATTR_KPARAM_INFO
	.align		4
.L_9:
        /*0008*/ 	.byte	0x04, 0x17
        /*000a*/ 	.short	(.L_11 - .L_10)
.L_10:
        /*000c*/ 	.word	0x00000000
        /*0010*/ 	.short	0x0002
        /*0012*/ 	.short	0x0010
        /*0014*/ 	.byte	0x00, 0xf0, 0x11, 0x00


	//----- nvinfo : EIATTR_KPARAM_INFO
	.align		4
.L_11:
        /*0018*/ 	.byte	0x04, 0x17
        /*001a*/ 	.short	(.L_13 - .L_12)
.L_12:
        /*001c*/ 	.word	0x00000000
        /*0020*/ 	.short	0x0001
        /*0022*/ 	.short	0x0008
        /*0024*/ 	.byte	0x00, 0xf4, 0x21, 0x00


	//----- nvinfo : EIATTR_KPARAM_INFO
	.align		4
.L_13:
        /*0028*/ 	.byte	0x04, 0x17
        /*002a*/ 	.short	(.L_15 - .L_14)
.L_14:
        /*002c*/ 	.word	0x00000000
        /*0030*/ 	.short	0x0000
        /*0032*/ 	.short	0x0000
        /*0034*/ 	.byte	0x00, 0xf4, 0x21, 0x00


	//----- nvinfo : EIATTR_SPARSE_MMA_MASK
	.align		4
.L_15:
        /*0038*/ 	.byte	0x03, 0x50
        /*003a*/ 	.short	0x0000


	//----- nvinfo : EIATTR_MAXREG_COUNT
	.align		4
        /*003c*/ 	.byte	0x03, 0x1b
        /*003e*/ 	.short	0x00ff


	//----- nvinfo : EIATTR_EXIT_INSTR_OFFSETS
	.align		4
        /*0040*/ 	.byte	0x04, 0x1c
        /*0042*/ 	.short	(.L_17 - .L_16)


	//   ....[0]....
.L_16:
        /*0044*/ 	.word	0x00000240


	//   ....[1]....
        /*0048*/ 	.word	0x00000270


	//----- nvinfo : EIATTR_REQNTID
	.align		4
.L_17:
        /*004c*/ 	.byte	0x04, 0x10
        /*004e*/ 	.short	(.L_19 - .L_18)
.L_18:
        /*0050*/ 	.word	0x00000020
        /*0054*/ 	.word	0x00000001
        /*0058*/ 	.word	0x00000001


	//----- nvinfo : EIATTR_CBANK_PARAM_SIZE
	.align		4
.L_19:
        /*005c*/ 	.byte	0x03, 0x19
        /*005e*/ 	.short	0x0014


	//----- nvinfo : EIATTR_PARAM_CBANK
	.align		4
        /*0060*/ 	.byte	0x04, 0x0a
        /*0062*/ 	.short	(.L_21 - .L_20)
	.align		4
.L_20:
        /*0064*/ 	.word	index@(.nv.constant0.triton_poi_fused_sum_1)
        /*0068*/ 	.short	0x0210
        /*006a*/ 	.short	0x0014


	//----- nvinfo : EIATTR_SW_WAR
	.align		4
.L_21:
        /*006c*/ 	.byte	0x04, 0x36
        /*006e*/ 	.short	(.L_23 - .L_22)
.L_22:
        /*0070*/ 	.word	0x00000008
.L_23:


//--------------------- .nv.callgraph             --------------------------
	.section	.nv.callgraph,"",@"SHT_CUDA_CALLGRAPH"
	.align	4
	.sectionentsize	8
	.align		4
        /*0000*/ 	.word	0x00000000
	.align		4
        /*0004*/ 	.word	0xffffffff
	.align		4
        /*0008*/ 	.word	0x00000000
	.align		4
        /*000c*/ 	.word	0xfffffffe
	.align		4
        /*0010*/ 	.word	0x00000000
	.align		4
        /*0014*/ 	.word	0xfffffffd
	.align		4
        /*0018*/ 	.word	0x00000000
	.align		4
        /*001c*/ 	.word	0xfffffffc


//--------------------- .text.triton_poi_fused_sum_1 --------------------------
	.section	.text.triton_poi_fused_sum_1,"ax",@progbits
	.align	128
        .global         triton_poi_fused_sum_1
        .type           triton_poi_fused_sum_1,@function
        .size           triton_poi_fused_sum_1,(.L_x_1 - triton_poi_fused_sum_1)
        .other          triton_poi_fused_sum_1,@"STO_CUDA_ENTRY STV_DEFAULT"
triton_poi_fused_sum_1:
.text.triton_poi_fused_sum_1:
[----:B------:R-:W0:Y:S02]  /*0000*/  LDC R1, c[0x0][0x28] ;  /* 0x00000a00ff017b82 */ /* 0x000e240000000800 */
[----:B------:R-:W1:Y:S01]  /*0010*/  S2R R8, SR_TID.X ;  /* 0x0000000000087919 */ /* 0x000e620000002100 */
[----:B------:R-:W-:Y:S01]  /*0020*/  ULDC.64 UR4, c[0x0][0x210] ;  /* 0x0000840000047ab9 */ /* 0x000fe20000000a00 */
[----:B------:R-:W-:Y:S01]  /*0030*/  PRMT R6, RZ, 0x7610, R6 ;  /* 0x00007610ff067816 */ /* 0x000fe20000000006 */
[----:B------:R-:W2:Y:S01]  /*0040*/  S2R R7, SR_CTAID.X ;  /* 0x0000000000077919 */ /* 0x000ea20000002500 */
[----:B-1----:R-:W-:-:S05]  /*0050*/  LOP3.LUT R0, R8, 0x3, RZ, 0xc0, !PT ;  /* 0x0000000308007812 */ /* 0x002fca00078ec0ff */
[----:B--2---:R-:W-:-:S04]  /*0060*/  IMAD R7, R7, 0x4, R0 ;  /* 0x0000000407077824 */ /* 0x004fc800078e0200 */
[C---:B------:R-:W-:Y:S01]  /*0070*/  IMAD.SHL.U32 R0, R7.reuse, 0x4, RZ ;  /* 0x0000000407007824 */ /* 0x040fe200078e00ff */
[----:B------:R-:W-:-:S04]  /*0080*/  ISETP.GE.AND P0, PT, R7, 0x4, PT ;  /* 0x000000040700780c */ /* 0x000fc80003f06270 */
[----:B------:R-:W-:-:S04]  /*0090*/  IADD3 R2, P1, R0, UR4, RZ ;  /* 0x0000000400027c10 */ /* 0x000fc8000ff3e0ff */
[----:B------:R-:W-:Y:S01]  /*00a0*/  LEA.HI.X.SX32 R3, R0, UR5, 0x1, P1 ;  /* 0x0000000500037c11 */ /* 0x000fe200088f0eff */
[----:B------:R-:W-:Y:S01]  /*00b0*/  ULDC.64 UR4, c[0x0][0x208] ;  /* 0x0000820000047ab9 */ /* 0x000fe20000000a00 */
[----:B------:R-:W-:-:S03]  /*00c0*/  PRMT R0, RZ, 0x7610, R0 ;  /* 0x00007610ff007816 */ /* 0x000fc60000000000 */
[----:B------:R-:W2:Y:S04]  /*00d0*/  @!P0 LDG.E.EL.U8 R6, desc[UR4][R2.64] ;  /* 0x0000000402068981 */ /* 0x000ea8000c2e1100 */
[----:B------:R-:W3:Y:S01]  /*00e0*/  @!P0 LDG.E.EL.U8 R0, desc[UR4][R2.64+0x1] ;  /* 0x0000010402008981 */ /* 0x000ee2000c2e1100 */
[----:B------:R-:W-:Y:S02]  /*00f0*/  PRMT R4, RZ, 0x7610, R4 ;  /* 0x00007610ff047816 */ /* 0x000fe40000000004 */
[----:B------:R-:W-:-:S04]  /*0100*/  PRMT R5, RZ, 0x7610, R5 ;  /* 0x00007610ff057816 */ /* 0x000fc80000000005 */
[----:B------:R-:W4:Y:S04]  /*0110*/  @!P0 LDG.E.EL.U8 R4, desc[UR4][R2.64+0x2] ;  /* 0x0000020402048981 */ /* 0x000f28000c2e1100 */
[----:B------:R-:W5:Y:S01]  /*0120*/  @!P0 LDG.E.EL.U8 R5, desc[UR4][R2.64+0x3] ;  /* 0x0000030402058981 */ /* 0x000f62000c2e1100 */
[----:B--2---:R-:W-:Y:S02]  /*0130*/  LOP3.LUT P0, RZ, R6, 0xff, RZ, 0xc0, !PT ;  /* 0x000000ff06ff7812 */ /* 0x004fe4000780c0ff */
[----:B---3--:R-:W-:Y:S02]  /*0140*/  LOP3.LUT P1, RZ, R0, 0xff, RZ, 0xc0, !PT ;  /* 0x000000ff00ff7812 */ /* 0x008fe4000782c0ff */
[----:B------:R-:W-:Y:S02]  /*0150*/  SEL R0, RZ, 0x1fffe, !P0 ;  /* 0x0001fffeff007807 */ /* 0x000fe40004000000 */
[----:B------:R-:W-:-:S02]  /*0160*/  SEL R9, RZ, 0x1, !P1 ;  /* 0x00000001ff097807 */ /* 0x000fc40004800000 */
[----:B----4-:R-:W-:-:S03]  /*0170*/  LOP3.LUT P0, RZ, R4, 0xff, RZ, 0xc0, !PT ;  /* 0x000000ff04ff7812 */ /* 0x010fc6000780c0ff */
[----:B------:R-:W-:Y:S01]  /*0180*/  IMAD.IADD R6, R0, 0x1, R9 ;  /* 0x0000000100067824 */ /* 0x000fe200078e0209 */
[----:B-----5:R-:W-:Y:S02]  /*0190*/  LOP3.LUT P1, RZ, R5, 0xff, RZ, 0xc0, !PT ;  /* 0x000000ff05ff7812 */ /* 0x020fe4000782c0ff */
[----:B------:R-:W1:Y:S01]  /*01a0*/  LDC.64 R4, c[0x0][0x218] ;  /* 0x00008600ff047b82 */ /* 0x000e620000000a00 */
[----:B------:R-:W-:Y:S02]  /*01b0*/  SEL R0, RZ, 0x4, !P0 ;  /* 0x00000004ff007807 */ /* 0x000fe40004000000 */
[----:B------:R-:W-:Y:S02]  /*01c0*/  SEL R9, RZ, 0x7fff8, !P1 ;  /* 0x0007fff8ff097807 */ /* 0x000fe40004800000 */
[----:B------:R-:W-:Y:S02]  /*01d0*/  LOP3.LUT R6, R6, 0x3, RZ, 0xc0, !PT ;  /* 0x0000000306067812 */ /* 0x000fe400078ec0ff */
[----:B------:R-:W-:-:S02]  /*01e0*/  LOP3.LUT P0, RZ, R8, 0x1c, RZ, 0xc0, !PT ;  /* 0x0000001c08ff7812 */ /* 0x000fc4000780c0ff */
[----:B------:R-:W-:Y:S02]  /*01f0*/  IADD3 R0, R6, R9, R0 ;  /* 0x0000000906007210 */ /* 0x000fe40007ffe000 */
[----:B------:R-:W-:Y:S02]  /*0200*/  ISETP.LT.AND P0, PT, R7, 0x4, !P0 ;  /* 0x000000040700780c */ /* 0x000fe40004701270 */
[----:B------:R-:W-:-:S04]  /*0210*/  LOP3.LUT R0, R0, 0xf, RZ, 0xc0, !PT ;  /* 0x0000000f00007812 */ /* 0x000fc800078ec0ff */
[----:B------:R2:W3:Y:S01]  /*0220*/  POPC R6, R0 ;  /* 0x0000000000067309 */ /* 0x0004e20000000000 */
[----:B-1----:R-:W-:-:S06]  /*0230*/  IMAD.WIDE R2, R7, 0x8, R4 ;  /* 0x0000000807027825 */ /* 0x002fcc00078e0204 */
[----:B------:R-:W-:Y:S05]  /*0240*/  @!P0 EXIT ;  /* 0x000000000000894d */ /* 0x000fea0003800000 */
[----:B------:R-:W-:-:S05]  /*0250*/  IMAD.MOV.U32 R7, RZ, RZ, RZ ;  /* 0x000000ffff077224 */ /* 0x000fca00078e00ff */
[----:B---3--:R-:W-:Y:S01]  /*0260*/  STG.E.64 desc[UR4][R2.64], R6 ;  /* 0x0000000602007986 */ /* 0x008fe2000c101b04 */
[----:B------:R-:W-:Y:S05]  /*0270*/  EXIT ;  /* 0x000000000000794d */ /* 0x000fea0003800000 */
.L_x_0:
[----:B------:R-:W-:-:S00]  /*0280*/  BRA `(.L_x_0) ;  /* 0xfffffffc00fc7947 */ /* 0x000fc0000383ffff */
[----:B------:R-:W-:-:S00]  /*0290*/  NOP ;  /* 0x0000000000007918 */ /* 0x000fc00000000000 */
        /* <DEDUP_REMOVED lines=14> */
.L_x_1:


//--------------------- .nv.constant0.triton_poi_fused_sum_1 --------------------------
	.section	.nv.constant0.triton_poi_fused_sum_1,"a",@progbits
	.sectionflags	@""
	.align	4
.nv.constant0.triton_poi_fused_sum_1:
	.zero		548
